//
// Generated by NVIDIA NVVM Compiler
//
// Compiler Build ID: CL-36424714
// Cuda compilation tools, release 13.0, V13.0.88
// Based on NVVM 20.0.0
//

.version 9.0
.target sm_100
.address_size 64

	// .globl	default_function_kernel

.visible .entry default_function_kernel(
	.param .u64 .ptr .align 1 default_function_kernel_param_0,
	.param .u64 .ptr .align 1 default_function_kernel_param_1,
	.param .u64 .ptr .align 1 default_function_kernel_param_2
)
.maxntid 52
{
	.reg .pred 	%p<2>;
	.reg .b32 	%r<9>;
	.reg .b32 	%f<6>;
	.reg .b64 	%rd<13>;

	ld.param.u64 	%rd1, [default_function_kernel_param_0];
	ld.param.u64 	%rd2, [default_function_kernel_param_1];
	ld.param.u64 	%rd3, [default_function_kernel_param_2];
	cvta.to.global.u64 	%rd4, %rd3;
	mov.u32 	%r1, %ctaid.x;
	mov.u32 	%r3, %tid.x;
	mad.lo.s32 	%r2, %r1, 52, %r3;
	mul.wide.u32 	%rd5, %r2, 4;
	add.s64 	%rd6, %rd4, %rd5;
	ld.global.nc.f32 	%f5, [%rd6];
	setp.gt.f32 	%p1, %f5, 0f00000000;
	@%p1 bra 	$L__BB0_2;
	cvta.to.global.u64 	%rd7, %rd1;
	mad.lo.s32 	%r4, %r1, -48, %r2;
	mul.hi.u32 	%r5, %r4, -1431655765;
	shr.u32 	%r6, %r5, 3;
	mul.lo.s32 	%r7, %r6, 12;
	sub.s32 	%r8, %r4, %r7;
	mul.wide.u32 	%rd8, %r8, 4;
	add.s64 	%rd9, %rd7, %rd8;
	ld.global.nc.f32 	%f4, [%rd9];
	mul.f32 	%f5, %f5, %f4;
$L__BB0_2:
	cvta.to.global.u64 	%rd10, %rd2;
	add.s64 	%rd12, %rd10, %rd5;
	st.global.f32 	[%rd12], %f5;
	ret;

}


// ===== COMPILED SASS (sm_100) =====

	.target	sm_100

	.elftype	@"ET_EXEC"


//--------------------- .note.nv.tkinfo           --------------------------
	.section	.note.nv.tkinfo,"",@"SHT_NOTE"
	.sectionflags	@"SHF_NOTE_NV_TKINFO"
	.tkinfo
        /*0018*/ 	.word	0x00000002
        /*0030*/ 	.string	""
        /*0030*/ 	.string	"ptxas"
        /*0030*/ 	.string	"Cuda compilation tools, release 13.0, V13.0.88"
        /*0030*/ 	.string	"Build cuda_13.0.r13.0/compiler.36424714_0"
        /*0030*/ 	.string	"-arch sm_100 -m 64 "



//--------------------- .note.nv.cuinfo           --------------------------
	.section	.note.nv.cuinfo,"",@"SHT_NOTE"
	.sectionflags	@"SHF_NOTE_NV_CUINFO"
        /*0018*/ 	.short	0x0002
        /*001a*/ 	.short	0x0064
        /*001c*/ 	.short	0x0082
	.zero		2


//--------------------- .nv.info                  --------------------------
	.section	.nv.info,"",@"SHT_CUDA_INFO"
	.align	4


	//----- nvinfo : EIATTR_REGCOUNT
	.align		4
        /*0000*/ 	.byte	0x04, 0x2f
        /*0002*/ 	.short	(.L_1 - .L_0)
	.align		4
.L_0:
        /*0004*/ 	.word	index@(default_function_kernel)
        /*0008*/ 	.word	0x0000000c


	//----- nvinfo : EIATTR_FRAME_SIZE
	.align		4
.L_1:
        /*000c*/ 	.byte	0x04, 0x11
        /*000e*/ 	.short	(.L_3 - .L_2)
	.align		4
.L_2:
        /*0010*/ 	.word	index@(default_function_kernel)
        /*0014*/ 	.word	0x00000000


	//----- nvinfo : EIATTR_MIN_STACK_SIZE
	.align		4
.L_3:
        /*0018*/ 	.byte	0x04, 0x12
        /*001a*/ 	.short	(.L_5 - .L_4)
	.align		4
.L_4:
        /*001c*/ 	.word	index@(default_function_kernel)
        /*0020*/ 	.word	0x00000000
.L_5:


//--------------------- .nv.compat                --------------------------
	.section	.nv.compat,"",@"SHT_CUDA_COMPAT_INFO"
	.align	4
        /*0000*/ 	.byte	0x02, 0x09, 0x00, 0x00, 0x02, 0x02, 0x01, 0x00, 0x02, 0x05, 0x05, 0x00, 0x03, 0x07, 0x01, 0x01
        /*0010*/ 	.byte	0x02, 0x03, 0x00, 0x00, 0x02, 0x06, 0x01, 0x00, 0x04, 0x0b, 0x08, 0x00, 0x09, 0x00, 0x00, 0x00
        /*0020*/ 	.byte	0x00, 0x00, 0x00, 0x00


//--------------------- .nv.info.default_function_kernel --------------------------
	.section	.nv.info.default_function_kernel,"",@"SHT_CUDA_INFO"
	.sectionflags	@""
	.align	4


	//----- nvinfo : EIATTR_CUDA_API_VERSION
	.align		4
        /*0000*/ 	.byte	0x04, 0x37
        /*0002*/ 	.short	(.L_7 - .L_6)
.L_6:
        /*0004*/ 	.word	0x00000082


	//----- nvinfo : EIATTR_KPARAM_INFO
	.align		4
.L_7:
        /*0008*/ 	.byte	0x04, 0x17
        /*000a*/ 	.short	(.L_9 - .L_8)
.L_8:
        /*000c*/ 	.word	0x00000000
        /*0010*/ 	.short	0x0002
        /*0012*/ 	.short	0x0010
        /*0014*/ 	.byte	0x00, 0xf5, 0x21, 0x00


	//----- nvinfo : EIATTR_KPARAM_INFO
	.align		4
.L_9:
        /*0018*/ 	.byte	0x04, 0x17
        /*001a*/ 	.short	(.L_11 - .L_10)
.L_10:
        /*001c*/ 	.word	0x00000000
        /*0020*/ 	.short	0x0001
        /*0022*/ 	.short	0x0008
        /*0024*/ 	.byte	0x00, 0xf5, 0x21, 0x00


	//----- nvinfo : EIATTR_KPARAM_INFO
	.align		4
.L_11:
        /*0028*/ 	.byte	0x04, 0x17
        /*002a*/ 	.short	(.L_13 - .L_12)
.L_12:
        /*002c*/ 	.word	0x00000000
        /*0030*/ 	.short	0x0000
        /*0032*/ 	.short	0x0000
        /*0034*/ 	.byte	0x00, 0xf5, 0x21, 0x00


	//----- nvinfo : EIATTR_SPARSE_MMA_MASK
	.align		4
.L_13:
        /*0038*/ 	.byte	0x03, 0x50
        /*003a*/ 	.short	0x0000


	//----- nvinfo : EIATTR_MAXREG_COUNT
	.align		4
        /*003c*/ 	.byte	0x03, 0x1b
        /*003e*/ 	.short	0x00ff


	//----- nvinfo : EIATTR_MERCURY_ISA_VERSION
	.align		4
        /*0040*/ 	.byte	0x03, 0x5f
        /*0042*/ 	.short	0x0101


	//----- nvinfo : EIATTR_VRC_CTA_INIT_COUNT
	.align		4
        /*0044*/ 	.byte	0x02, 0x4a
	.zero		1
	.zero		1


	//----- nvinfo : EIATTR_EXIT_INSTR_OFFSETS
	.align		4
        /*0048*/ 	.byte	0x04, 0x1c
        /*004a*/ 	.short	(.L_15 - .L_14)


	//   ....[0]....
.L_14:
        /*004c*/ 	.word	0x00000170


	//----- nvinfo : EIATTR_MAX_THREADS
	.align		4
.L_15:
        /*0050*/ 	.byte	0x04, 0x05
        /*0052*/ 	.short	(.L_17 - .L_16)
.L_16:
        /*0054*/ 	.word	0x00000034
        /*0058*/ 	.word	0x00000001
        /*005c*/ 	.word	0x00000001


	//----- nvinfo : EIATTR_CRS_STACK_SIZE
	.align		4
.L_17:
        /*0060*/ 	.byte	0x04, 0x1e
        /*0062*/ 	.short	(.L_19 - .L_18)
.L_18:
        /*0064*/ 	.word	0x00000000


	//----- nvinfo : EIATTR_CBANK_PARAM_SIZE
	.align		4
.L_19:
        /*0068*/ 	.byte	0x03, 0x19
        /*006a*/ 	.short	0x0018


	//----- nvinfo : EIATTR_PARAM_CBANK
	.align		4
        /*006c*/ 	.byte	0x04, 0x0a
        /*006e*/ 	.short	(.L_21 - .L_20)
	.align		4
.L_20:
        /*0070*/ 	.word	index@(.nv.constant0.default_function_kernel)
        /*0074*/ 	.short	0x0380
        /*0076*/ 	.short	0x0018


	//----- nvinfo : EIATTR_SW_WAR
	.align		4
.L_21:
        /*0078*/ 	.byte	0x04, 0x36
        /*007a*/ 	.short	(.L_23 - .L_22)
.L_22:
        /*007c*/ 	.word	0x00000008
.L_23:


//--------------------- .nv.callgraph             --------------------------
	.section	.nv.callgraph,"",@"SHT_CUDA_CALLGRAPH"
	.align	4
	.sectionentsize	8
	.align		4
        /*0000*/ 	.word	0x00000000
	.align		4
        /*0004*/ 	.word	0xffffffff
	.align		4
        /*0008*/ 	.word	0x00000000
	.align		4
        /*000c*/ 	.word	0xfffffffe
	.align		4
        /*0010*/ 	.word	0x00000000
	.align		4
        /*0014*/ 	.word	0xfffffffd
	.align		4
        /*0018*/ 	.word	0x00000000
	.align		4
        /*001c*/ 	.word	0xfffffffc


//--------------------- .text.default_function_kernel --------------------------
	.section	.text.default_function_kernel,"ax",@progbits
	.align	128
        .global         default_function_kernel
        .type           default_function_kernel,@function
        .size           default_function_kernel,(.L_x_3 - default_function_kernel)
        .other          default_function_kernel,@"STO_CUDA_ENTRY STV_DEFAULT"
default_function_kernel:
.text.default_function_kernel:
[----:B------:R-:W-:Y:S01]  /*0000*/  LDC R1, c[0x0][0x37c] ;  /* 0x0000df00ff017b82 */ /* 0x000fe20000000800 */
[----:B------:R-:W0:Y:S07]  /*0010*/  S2R R0, SR_CTAID.X ;  /* 0x0000000000007919 */ /* 0x000e2e0000002500 */
[----:B------:R-:W1:Y:S01]  /*0020*/  LDC.64 R2, c[0x0][0x390] ;  /* 0x0000e400ff027b82 */ /* 0x000e620000000a00 */
[----:B------:R-:W2:Y:S01]  /*0030*/  LDCU.64 UR4, c[0x0][0x358] ;  /* 0x00006b00ff0477ac */ /* 0x000ea20008000a00 */
[----:B------:R-:W0:Y:S06]  /*0040*/  S2R R7, SR_TID.X ;  /* 0x0000000000077919 */ /* 0x000e2c0000002100 */
[----:B------:R-:W3:Y:S01]  /*0050*/  LDC.64 R4, c[0x0][0x388] ;  /* 0x0000e200ff047b82 */ /* 0x000ee20000000a00 */
[----:B0-----:R-:W-:-:S04]  /*0060*/  IMAD R7, R0, 0x34, R7 ;  /* 0x0000003400077824 */ /* 0x001fc800078e0207 */
[----:B-1----:R-:W-:-:S05]  /*0070*/  IMAD.WIDE.U32 R2, R7, 0x4, R2 ;  /* 0x0000000407027825 */ /* 0x002fca00078e0002 */
[----:B--2---:R-:W2:Y:S01]  /*0080*/  LDG.E.CONSTANT R9, desc[UR4][R2.64] ;  /* 0x0000000402097981 */ /* 0x004ea2000c1e9900 */
[----:B------:R-:W-:Y:S01]  /*0090*/  BSSY.RECONVERGENT B0, `(.L_x_0) ;  /* 0x000000c000007945 */ /* 0x000fe20003800200 */
[----:B---3--:R-:W-:Y:S01]  /*00a0*/  IMAD.WIDE.U32 R4, R7, 0x4, R4 ;  /* 0x0000000407047825 */ /* 0x008fe200078e0004 */
[----:B--2---:R-:W-:-:S13]  /*00b0*/  FSETP.GT.AND P0, PT, R9, RZ, PT ;  /* 0x000000ff0900720b */ /* 0x004fda0003f04000 */
[----:B------:R-:W-:Y:S05]  /*00c0*/  @P0 BRA `(.L_x_1) ;  /* 0x0000000000200947 */ /* 0x000fea0003800000 */
[----:B------:R-:W0:Y:S01]  /*00d0*/  LDC.64 R2, c[0x0][0x380] ;  /* 0x0000e000ff027b82 */ /* 0x000e220000000a00 */
[----:B------:R-:W-:-:S04]  /*00e0*/  IMAD R7, R0, -0x30, R7 ;  /* 0xffffffd000077824 */ /* 0x000fc800078e0207 */
[----:B------:R-:W-:-:S05]  /*00f0*/  IMAD.HI.U32 R0, R7, -0x55555555, RZ ;  /* 0xaaaaaaab07007827 */ /* 0x000fca00078e00ff */
[----:B------:R-:W-:-:S05]  /*0100*/  SHF.R.U32.HI R0, RZ, 0x3, R0 ;  /* 0x00000003ff007819 */ /* 0x000fca0000011600 */
[----:B------:R-:W-:-:S04]  /*0110*/  IMAD R7, R0, -0xc, R7 ;  /* 0xfffffff400077824 */ /* 0x000fc800078e0207 */
[----:B0-----:R-:W-:-:S06]  /*0120*/  IMAD.WIDE.U32 R2, R7, 0x4, R2 ;  /* 0x0000000407027825 */ /* 0x001fcc00078e0002 */
[----:B------:R-:W2:Y:S02]  /*0130*/  LDG.E.CONSTANT R2, desc[UR4][R2.64] ;  /* 0x0000000402027981 */ /* 0x000ea4000c1e9900 */
[----:B--2---:R-:W-:-:S07]  /*0140*/  FMUL R9, R9, R2 ;  /* 0x0000000209097220 */ /* 0x004fce0000400000 */
.L_x_1:
[----:B------:R-:W-:Y:S05]  /*0150*/  BSYNC.RECONVERGENT B0 ;  /* 0x0000000000007941 */ /* 0x000fea0003800200 */
.L_x_0:
[----:B------:R-:W-:Y:S01]  /*0160*/  STG.E desc[UR4][R4.64], R9 ;  /* 0x0000000904007986 */ /* 0x000fe2000c101904 */
[----:B------:R-:W-:Y:S05]  /*0170*/  EXIT ;  /* 0x000000000000794d */ /* 0x000fea0003800000 */
.L_x_2:
[----:B------:R-:W-:-:S00]  /*0180*/  BRA `(.L_x_2) ;  /* 0xfffffffc00fc7947 */ /* 0x000fc0000383ffff */
[----:B------:R-:W-:-:S00]  /*0190*/  NOP ;  /* 0x0000000000007918 */ /* 0x000fc00000000000 */
        /* <DEDUP_REMOVED lines=14> */
.L_x_3:


//--------------------- .nv.shared.reserved.0     --------------------------
	.section	.nv.shared.reserved.0,"aw",@nobits
	.weak		__nv_reservedSMEM_offset_0_alias
	.size		__nv_reservedSMEM_offset_0_alias, 0, 64
	.other		__nv_reservedSMEM_offset_0_alias,@"STO_CUDA_RESERVED_SHARED STV_DEFAULT"
__nv_reservedSMEM_offset_0_alias:
	.zero		0
	.zero		64


//--------------------- .nv.constant0.default_function_kernel --------------------------
	.section	.nv.constant0.default_function_kernel,"a",@progbits
	.sectionflags	@""
	.align	4
.nv.constant0.default_function_kernel:
	.zero		920


//--------------------- SYMBOLS --------------------------

	.type		.nv.reservedSmem.offset0,@object
	.size		.nv.reservedSmem.offset0,0x4
